//
// Generated by NVIDIA NVVM Compiler
//
// Compiler Build ID: CL-36424714
// Cuda compilation tools, release 13.0, V13.0.88
// Based on NVVM 20.0.0
//

.version 9.0
.target sm_100
.address_size 64

	// .globl	_Z10kernel_accPfS_S_S_S_S_S_S_S_S_
// _ZZ10kernel_accPfS_S_S_S_S_S_S_S_S_E1m has been demoted
// _ZZ10kernel_accPfS_S_S_S_S_S_S_S_S_E2px has been demoted
// _ZZ10kernel_accPfS_S_S_S_S_S_S_S_S_E2py has been demoted
// _ZZ10kernel_accPfS_S_S_S_S_S_S_S_S_E2pz has been demoted

.visible .entry _Z10kernel_accPfS_S_S_S_S_S_S_S_S_(
	.param .u64 .ptr .align 1 _Z10kernel_accPfS_S_S_S_S_S_S_S_S__param_0,
	.param .u64 .ptr .align 1 _Z10kernel_accPfS_S_S_S_S_S_S_S_S__param_1,
	.param .u64 .ptr .align 1 _Z10kernel_accPfS_S_S_S_S_S_S_S_S__param_2,
	.param .u64 .ptr .align 1 _Z10kernel_accPfS_S_S_S_S_S_S_S_S__param_3,
	.param .u64 .ptr .align 1 _Z10kernel_accPfS_S_S_S_S_S_S_S_S__param_4,
	.param .u64 .ptr .align 1 _Z10kernel_accPfS_S_S_S_S_S_S_S_S__param_5,
	.param .u64 .ptr .align 1 _Z10kernel_accPfS_S_S_S_S_S_S_S_S__param_6,
	.param .u64 .ptr .align 1 _Z10kernel_accPfS_S_S_S_S_S_S_S_S__param_7,
	.param .u64 .ptr .align 1 _Z10kernel_accPfS_S_S_S_S_S_S_S_S__param_8,
	.param .u64 .ptr .align 1 _Z10kernel_accPfS_S_S_S_S_S_S_S_S__param_9
)
{
	.reg .pred 	%p<7>;
	.reg .b32 	%r<28>;
	.reg .b32 	%f<107>;
	.reg .b64 	%rd<24>;
	.reg .b64 	%fd<10>;
	// demoted variable
	.shared .align 4 .b8 _ZZ10kernel_accPfS_S_S_S_S_S_S_S_S_E1m[4096];
	// demoted variable
	.shared .align 4 .b8 _ZZ10kernel_accPfS_S_S_S_S_S_S_S_S_E2px[4096];
	// demoted variable
	.shared .align 4 .b8 _ZZ10kernel_accPfS_S_S_S_S_S_S_S_S_E2py[4096];
	// demoted variable
	.shared .align 4 .b8 _ZZ10kernel_accPfS_S_S_S_S_S_S_S_S_E2pz[4096];
	ld.param.u64 	%rd4, [_Z10kernel_accPfS_S_S_S_S_S_S_S_S__param_0];
	ld.param.u64 	%rd5, [_Z10kernel_accPfS_S_S_S_S_S_S_S_S__param_1];
	ld.param.u64 	%rd6, [_Z10kernel_accPfS_S_S_S_S_S_S_S_S__param_2];
	ld.param.u64 	%rd7, [_Z10kernel_accPfS_S_S_S_S_S_S_S_S__param_3];
	ld.param.u64 	%rd8, [_Z10kernel_accPfS_S_S_S_S_S_S_S_S__param_4];
	ld.param.u64 	%rd9, [_Z10kernel_accPfS_S_S_S_S_S_S_S_S__param_5];
	ld.param.u64 	%rd10, [_Z10kernel_accPfS_S_S_S_S_S_S_S_S__param_9];
	mov.u32 	%r6, %ctaid.x;
	mov.u32 	%r7, %ntid.x;
	mov.u32 	%r8, %tid.x;
	mad.lo.s32 	%r1, %r6, %r7, %r8;
	setp.gt.s32 	%p1, %r1, 1023;
	@%p1 bra 	$L__BB0_4;
	cvta.to.global.u64 	%rd11, %rd4;
	cvta.to.global.u64 	%rd12, %rd5;
	cvta.to.global.u64 	%rd13, %rd6;
	cvta.to.global.u64 	%rd14, %rd10;
	mul.wide.s32 	%rd15, %r1, 4;
	add.s64 	%rd16, %rd14, %rd15;
	ld.global.f32 	%f11, [%rd16];
	shl.b32 	%r11, %r1, 2;
	mov.u32 	%r12, _ZZ10kernel_accPfS_S_S_S_S_S_S_S_S_E1m;
	add.s32 	%r13, %r12, %r11;
	st.shared.f32 	[%r13], %f11;
	add.s64 	%rd1, %rd11, %rd15;
	ld.global.f32 	%f1, [%rd1];
	mov.u32 	%r14, _ZZ10kernel_accPfS_S_S_S_S_S_S_S_S_E2px;
	add.s32 	%r15, %r14, %r11;
	st.shared.f32 	[%r15], %f1;
	add.s64 	%rd2, %rd12, %rd15;
	ld.global.f32 	%f2, [%rd2];
	mov.u32 	%r16, _ZZ10kernel_accPfS_S_S_S_S_S_S_S_S_E2py;
	add.s32 	%r17, %r16, %r11;
	st.shared.f32 	[%r17], %f2;
	add.s64 	%rd3, %rd13, %rd15;
	ld.global.f32 	%f3, [%rd3];
	mov.u32 	%r18, _ZZ10kernel_accPfS_S_S_S_S_S_S_S_S_E2pz;
	add.s32 	%r19, %r18, %r11;
	st.shared.f32 	[%r19], %f3;
	add.s32 	%r26, %r12, 8;
	mov.f32 	%f104, 0f00000000;
	mov.b32 	%r27, 8;
	mov.f32 	%f105, %f104;
	mov.f32 	%f106, %f104;
$L__BB0_2:
	add.s32 	%r21, %r14, %r27;
	ld.shared.f32 	%f12, [%r21+-8];
	sub.f32 	%f13, %f12, %f1;
	add.s32 	%r23, %r16, %r27;
	ld.shared.f32 	%f14, [%r23+-8];
	sub.f32 	%f15, %f14, %f2;
	add.s32 	%r25, %r18, %r27;
	ld.shared.f32 	%f16, [%r25+-8];
	sub.f32 	%f17, %f16, %f3;
	mul.f32 	%f18, %f15, %f15;
	fma.rn.f32 	%f19, %f13, %f13, %f18;
	fma.rn.f32 	%f20, %f17, %f17, %f19;
	sqrt.rn.f32 	%f21, %f20;
	setp.lt.f32 	%p2, %f21, 0f3F800000;
	selp.f32 	%f22, 0f3F800000, %f21, %p2;
	ld.shared.f32 	%f23, [%r26+-8];
	mul.f32 	%f24, %f23, 0f41200000;
	mul.f32 	%f25, %f22, %f22;
	mul.f32 	%f26, %f22, %f25;
	rcp.rn.f32 	%f27, %f26;
	mul.f32 	%f28, %f24, %f27;
	fma.rn.f32 	%f29, %f13, %f28, %f104;
	fma.rn.f32 	%f30, %f15, %f28, %f105;
	fma.rn.f32 	%f31, %f17, %f28, %f106;
	ld.shared.f32 	%f32, [%r21+-4];
	sub.f32 	%f33, %f32, %f1;
	ld.shared.f32 	%f34, [%r23+-4];
	sub.f32 	%f35, %f34, %f2;
	ld.shared.f32 	%f36, [%r25+-4];
	sub.f32 	%f37, %f36, %f3;
	mul.f32 	%f38, %f35, %f35;
	fma.rn.f32 	%f39, %f33, %f33, %f38;
	fma.rn.f32 	%f40, %f37, %f37, %f39;
	sqrt.rn.f32 	%f41, %f40;
	setp.lt.f32 	%p3, %f41, 0f3F800000;
	selp.f32 	%f42, 0f3F800000, %f41, %p3;
	ld.shared.f32 	%f43, [%r26+-4];
	mul.f32 	%f44, %f43, 0f41200000;
	mul.f32 	%f45, %f42, %f42;
	mul.f32 	%f46, %f42, %f45;
	rcp.rn.f32 	%f47, %f46;
	mul.f32 	%f48, %f44, %f47;
	fma.rn.f32 	%f49, %f33, %f48, %f29;
	fma.rn.f32 	%f50, %f35, %f48, %f30;
	fma.rn.f32 	%f51, %f37, %f48, %f31;
	ld.shared.f32 	%f52, [%r21];
	sub.f32 	%f53, %f52, %f1;
	ld.shared.f32 	%f54, [%r23];
	sub.f32 	%f55, %f54, %f2;
	ld.shared.f32 	%f56, [%r25];
	sub.f32 	%f57, %f56, %f3;
	mul.f32 	%f58, %f55, %f55;
	fma.rn.f32 	%f59, %f53, %f53, %f58;
	fma.rn.f32 	%f60, %f57, %f57, %f59;
	sqrt.rn.f32 	%f61, %f60;
	setp.lt.f32 	%p4, %f61, 0f3F800000;
	selp.f32 	%f62, 0f3F800000, %f61, %p4;
	ld.shared.f32 	%f63, [%r26];
	mul.f32 	%f64, %f63, 0f41200000;
	mul.f32 	%f65, %f62, %f62;
	mul.f32 	%f66, %f62, %f65;
	rcp.rn.f32 	%f67, %f66;
	mul.f32 	%f68, %f64, %f67;
	fma.rn.f32 	%f69, %f53, %f68, %f49;
	fma.rn.f32 	%f70, %f55, %f68, %f50;
	fma.rn.f32 	%f71, %f57, %f68, %f51;
	ld.shared.f32 	%f72, [%r21+4];
	sub.f32 	%f73, %f72, %f1;
	ld.shared.f32 	%f74, [%r23+4];
	sub.f32 	%f75, %f74, %f2;
	ld.shared.f32 	%f76, [%r25+4];
	sub.f32 	%f77, %f76, %f3;
	mul.f32 	%f78, %f75, %f75;
	fma.rn.f32 	%f79, %f73, %f73, %f78;
	fma.rn.f32 	%f80, %f77, %f77, %f79;
	sqrt.rn.f32 	%f81, %f80;
	setp.lt.f32 	%p5, %f81, 0f3F800000;
	selp.f32 	%f82, 0f3F800000, %f81, %p5;
	ld.shared.f32 	%f83, [%r26+4];
	mul.f32 	%f84, %f83, 0f41200000;
	mul.f32 	%f85, %f82, %f82;
	mul.f32 	%f86, %f82, %f85;
	rcp.rn.f32 	%f87, %f86;
	mul.f32 	%f88, %f84, %f87;
	fma.rn.f32 	%f104, %f73, %f88, %f69;
	fma.rn.f32 	%f105, %f75, %f88, %f70;
	fma.rn.f32 	%f106, %f77, %f88, %f71;
	add.s32 	%r27, %r27, 16;
	add.s32 	%r26, %r26, 16;
	setp.ne.s32 	%p6, %r27, 4104;
	@%p6 bra 	$L__BB0_2;
	cvta.to.global.u64 	%rd17, %rd7;
	mul.wide.s32 	%rd18, %r1, 4;
	add.s64 	%rd19, %rd17, %rd18;
	ld.global.f32 	%f89, [%rd19];
	add.f32 	%f90, %f104, %f89;
	st.global.f32 	[%rd19], %f90;
	cvta.to.global.u64 	%rd20, %rd8;
	add.s64 	%rd21, %rd20, %rd18;
	ld.global.f32 	%f91, [%rd21];
	add.f32 	%f92, %f105, %f91;
	st.global.f32 	[%rd21], %f92;
	cvta.to.global.u64 	%rd22, %rd9;
	add.s64 	%rd23, %rd22, %rd18;
	ld.global.f32 	%f93, [%rd23];
	add.f32 	%f94, %f106, %f93;
	st.global.f32 	[%rd23], %f94;
	ld.global.f32 	%f95, [%rd19];
	cvt.f64.f32 	%fd1, %f95;
	ld.global.f32 	%f96, [%rd1];
	cvt.f64.f32 	%fd2, %f96;
	fma.rn.f64 	%fd3, %fd1, 0d3FB999999999999A, %fd2;
	cvt.rn.f32.f64 	%f97, %fd3;
	st.global.f32 	[%rd1], %f97;
	ld.global.f32 	%f98, [%rd21];
	cvt.f64.f32 	%fd4, %f98;
	ld.global.f32 	%f99, [%rd2];
	cvt.f64.f32 	%fd5, %f99;
	fma.rn.f64 	%fd6, %fd4, 0d3FB999999999999A, %fd5;
	cvt.rn.f32.f64 	%f100, %fd6;
	st.global.f32 	[%rd2], %f100;
	ld.global.f32 	%f101, [%rd23];
	cvt.f64.f32 	%fd7, %f101;
	ld.global.f32 	%f102, [%rd3];
	cvt.f64.f32 	%fd8, %f102;
	fma.rn.f64 	%fd9, %fd7, 0d3FB999999999999A, %fd8;
	cvt.rn.f32.f64 	%f103, %fd9;
	st.global.f32 	[%rd3], %f103;
$L__BB0_4:
	ret;

}


// ===== COMPILED SASS (sm_100) =====

	.target	sm_100

	.elftype	@"ET_EXEC"


//--------------------- .note.nv.tkinfo           --------------------------
	.section	.note.nv.tkinfo,"",@"SHT_NOTE"
	.sectionflags	@"SHF_NOTE_NV_TKINFO"
	.tkinfo
        /*0018*/ 	.word	0x00000002
        /*0030*/ 	.string	""
        /*0030*/ 	.string	"ptxas"
        /*0030*/ 	.string	"Cuda compilation tools, release 13.0, V13.0.88"
        /*0030*/ 	.string	"Build cuda_13.0.r13.0/compiler.36424714_0"
        /*0030*/ 	.string	"-arch sm_100 -m 64 "



//--------------------- .note.nv.cuinfo           --------------------------
	.section	.note.nv.cuinfo,"",@"SHT_NOTE"
	.sectionflags	@"SHF_NOTE_NV_CUINFO"
        /*0018*/ 	.short	0x0002
        /*001a*/ 	.short	0x0064
        /*001c*/ 	.short	0x0082
	.zero		2


//--------------------- .nv.info                  --------------------------
	.section	.nv.info,"",@"SHT_CUDA_INFO"
	.align	4


	//----- nvinfo : EIATTR_REGCOUNT
	.align		4
        /*0000*/ 	.byte	0x04, 0x2f
        /*0002*/ 	.short	(.L_1 - .L_0)
	.align		4
.L_0:
        /*0004*/ 	.word	index@(_Z10kernel_accPfS_S_S_S_S_S_S_S_S_)
        /*0008*/ 	.word	0x00000022


	//----- nvinfo : EIATTR_FRAME_SIZE
	.align		4
.L_1:
        /*000c*/ 	.byte	0x04, 0x11
        /*000e*/ 	.short	(.L_3 - .L_2)
	.align		4
.L_2:
        /*0010*/ 	.word	index@($__internal_1_$__cuda_sm20_sqrt_rn_f32_slowpath)
        /*0014*/ 	.word	0x00000000


	//----- nvinfo : EIATTR_FRAME_SIZE
	.align		4
.L_3:
        /*0018*/ 	.byte	0x04, 0x11
        /*001a*/ 	.short	(.L_5 - .L_4)
	.align		4
.L_4:
        /*001c*/ 	.word	index@($__internal_0_$__cuda_sm20_rcp_rn_f32_slowpath)
        /*0020*/ 	.word	0x00000000


	//----- nvinfo : EIATTR_FRAME_SIZE
	.align		4
.L_5:
        /*0024*/ 	.byte	0x04, 0x11
        /*0026*/ 	.short	(.L_7 - .L_6)
	.align		4
.L_6:
        /*0028*/ 	.word	index@(_Z10kernel_accPfS_S_S_S_S_S_S_S_S_)
        /*002c*/ 	.word	0x00000000


	//----- nvinfo : EIATTR_MIN_STACK_SIZE
	.align		4
.L_7:
        /*0030*/ 	.byte	0x04, 0x12
        /*0032*/ 	.short	(.L_9 - .L_8)
	.align		4
.L_8:
        /*0034*/ 	.word	index@(_Z10kernel_accPfS_S_S_S_S_S_S_S_S_)
        /*0038*/ 	.word	0x00000000
.L_9:


//--------------------- .nv.compat                --------------------------
	.section	.nv.compat,"",@"SHT_CUDA_COMPAT_INFO"
	.align	4
        /*0000*/ 	.byte	0x02, 0x09, 0x00, 0x00, 0x02, 0x02, 0x01, 0x00, 0x02, 0x05, 0x05, 0x00, 0x03, 0x07, 0x01, 0x01
        /*0010*/ 	.byte	0x02, 0x03, 0x00, 0x00, 0x02, 0x06, 0x01, 0x00, 0x04, 0x0b, 0x08, 0x00, 0x01, 0x00, 0x00, 0x00
        /*0020*/ 	.byte	0x00, 0x00, 0x00, 0x00


//--------------------- .nv.info._Z10kernel_accPfS_S_S_S_S_S_S_S_S_ --------------------------
	.section	.nv.info._Z10kernel_accPfS_S_S_S_S_S_S_S_S_,"",@"SHT_CUDA_INFO"
	.sectionflags	@""
	.align	4


	//----- nvinfo : EIATTR_CUDA_API_VERSION
	.align		4
        /*0000*/ 	.byte	0x04, 0x37
        /*0002*/ 	.short	(.L_11 - .L_10)
.L_10:
        /*0004*/ 	.word	0x00000082


	//----- nvinfo : EIATTR_KPARAM_INFO
	.align		4
.L_11:
        /*0008*/ 	.byte	0x04, 0x17
        /*000a*/ 	.short	(.L_13 - .L_12)
.L_12:
        /*000c*/ 	.word	0x00000000
        /*0010*/ 	.short	0x0009
        /*0012*/ 	.short	0x0048
        /*0014*/ 	.byte	0x00, 0xf5, 0x21, 0x00


	//----- nvinfo : EIATTR_KPARAM_INFO
	.align		4
.L_13:
        /*0018*/ 	.byte	0x04, 0x17
        /*001a*/ 	.short	(.L_15 - .L_14)
.L_14:
        /*001c*/ 	.word	0x00000000
        /*0020*/ 	.short	0x0008
        /*0022*/ 	.short	0x0040
        /*0024*/ 	.byte	0x00, 0xf5, 0x21, 0x00


	//----- nvinfo : EIATTR_KPARAM_INFO
	.align		4
.L_15:
        /*0028*/ 	.byte	0x04, 0x17
        /*002a*/ 	.short	(.L_17 - .L_16)
.L_16:
        /*002c*/ 	.word	0x00000000
        /*0030*/ 	.short	0x0007
        /*0032*/ 	.short	0x0038
        /*0034*/ 	.byte	0x00, 0xf5, 0x21, 0x00


	//----- nvinfo : EIATTR_KPARAM_INFO
	.align		4
.L_17:
        /*0038*/ 	.byte	0x04, 0x17
        /*003a*/ 	.short	(.L_19 - .L_18)
.L_18:
        /*003c*/ 	.word	0x00000000
        /*0040*/ 	.short	0x0006
        /*0042*/ 	.short	0x0030
        /*0044*/ 	.byte	0x00, 0xf5, 0x21, 0x00


	//----- nvinfo : EIATTR_KPARAM_INFO
	.align		4
.L_19:
        /*0048*/ 	.byte	0x04, 0x17
        /*004a*/ 	.short	(.L_21 - .L_20)
.L_20:
        /*004c*/ 	.word	0x00000000
        /*0050*/ 	.short	0x0005
        /*0052*/ 	.short	0x0028
        /*0054*/ 	.byte	0x00, 0xf5, 0x21, 0x00


	//----- nvinfo : EIATTR_KPARAM_INFO
	.align		4
.L_21:
        /*0058*/ 	.byte	0x04, 0x17
        /*005a*/ 	.short	(.L_23 - .L_22)
.L_22:
        /*005c*/ 	.word	0x00000000
        /*0060*/ 	.short	0x0004
        /*0062*/ 	.short	0x0020
        /*0064*/ 	.byte	0x00, 0xf5, 0x21, 0x00


	//----- nvinfo : EIATTR_KPARAM_INFO
	.align		4
.L_23:
        /*0068*/ 	.byte	0x04, 0x17
        /*006a*/ 	.short	(.L_25 - .L_24)
.L_24:
        /*006c*/ 	.word	0x00000000
        /*0070*/ 	.short	0x0003
        /*0072*/ 	.short	0x0018
        /*0074*/ 	.byte	0x00, 0xf5, 0x21, 0x00


	//----- nvinfo : EIATTR_KPARAM_INFO
	.align		4
.L_25:
        /*0078*/ 	.byte	0x04, 0x17
        /*007a*/ 	.short	(.L_27 - .L_26)
.L_26:
        /*007c*/ 	.word	0x00000000
        /*0080*/ 	.short	0x0002
        /*0082*/ 	.short	0x0010
        /*0084*/ 	.byte	0x00, 0xf5, 0x21, 0x00


	//----- nvinfo : EIATTR_KPARAM_INFO
	.align		4
.L_27:
        /*0088*/ 	.byte	0x04, 0x17
        /*008a*/ 	.short	(.L_29 - .L_28)
.L_28:
        /*008c*/ 	.word	0x00000000
        /*0090*/ 	.short	0x0001
        /*0092*/ 	.short	0x0008
        /*0094*/ 	.byte	0x00, 0xf5, 0x21, 0x00


	//----- nvinfo : EIATTR_KPARAM_INFO
	.align		4
.L_29:
        /*0098*/ 	.byte	0x04, 0x17
        /*009a*/ 	.short	(.L_31 - .L_30)
.L_30:
        /*009c*/ 	.word	0x00000000
        /*00a0*/ 	.short	0x0000
        /*00a2*/ 	.short	0x0000
        /*00a4*/ 	.byte	0x00, 0xf5, 0x21, 0x00


	//----- nvinfo : EIATTR_SPARSE_MMA_MASK
	.align		4
.L_31:
        /*00a8*/ 	.byte	0x03, 0x50
        /*00aa*/ 	.short	0x0000


	//----- nvinfo : EIATTR_MAXREG_COUNT
	.align		4
        /*00ac*/ 	.byte	0x03, 0x1b
        /*00ae*/ 	.short	0x00ff


	//----- nvinfo : EIATTR_MERCURY_ISA_VERSION
	.align		4
        /*00b0*/ 	.byte	0x03, 0x5f
        /*00b2*/ 	.short	0x0101


	//----- nvinfo : EIATTR_VRC_CTA_INIT_COUNT
	.align		4
        /*00b4*/ 	.byte	0x02, 0x4a
	.zero		1
	.zero		1


	//----- nvinfo : EIATTR_EXIT_INSTR_OFFSETS
	.align		4
        /*00b8*/ 	.byte	0x04, 0x1c
        /*00ba*/ 	.short	(.L_33 - .L_32)


	//   ....[0]....
.L_32:
        /*00bc*/ 	.word	0x00000060


	//   ....[1]....
        /*00c0*/ 	.word	0x000010b0


	//----- nvinfo : EIATTR_CRS_STACK_SIZE
	.align		4
.L_33:
        /*00c4*/ 	.byte	0x04, 0x1e
        /*00c6*/ 	.short	(.L_35 - .L_34)
.L_34:
        /*00c8*/ 	.word	0x00000000


	//----- nvinfo : EIATTR_CBANK_PARAM_SIZE
	.align		4
.L_35:
        /*00cc*/ 	.byte	0x03, 0x19
        /*00ce*/ 	.short	0x0050


	//----- nvinfo : EIATTR_PARAM_CBANK
	.align		4
        /*00d0*/ 	.byte	0x04, 0x0a
        /*00d2*/ 	.short	(.L_37 - .L_36)
	.align		4
.L_36:
        /*00d4*/ 	.word	index@(.nv.constant0._Z10kernel_accPfS_S_S_S_S_S_S_S_S_)
        /*00d8*/ 	.short	0x0380
        /*00da*/ 	.short	0x0050


	//----- nvinfo : EIATTR_SW_WAR
	.align		4
.L_37:
        /*00dc*/ 	.byte	0x04, 0x36
        /*00de*/ 	.short	(.L_39 - .L_38)
.L_38:
        /*00e0*/ 	.word	0x00000008
.L_39:


//--------------------- .nv.callgraph             --------------------------
	.section	.nv.callgraph,"",@"SHT_CUDA_CALLGRAPH"
	.align	4
	.sectionentsize	8
	.align		4
        /*0000*/ 	.word	0x00000000
	.align		4
        /*0004*/ 	.word	0xffffffff
	.align		4
        /*0008*/ 	.word	0x00000000
	.align		4
        /*000c*/ 	.word	0xfffffffe
	.align		4
        /*0010*/ 	.word	0x00000000
	.align		4
        /*0014*/ 	.word	0xfffffffd
	.align		4
        /*0018*/ 	.word	0x00000000
	.align		4
        /*001c*/ 	.word	0xfffffffc


//--------------------- .text._Z10kernel_accPfS_S_S_S_S_S_S_S_S_ --------------------------
	.section	.text._Z10kernel_accPfS_S_S_S_S_S_S_S_S_,"ax",@progbits
	.align	128
        .global         _Z10kernel_accPfS_S_S_S_S_S_S_S_S_
        .type           _Z10kernel_accPfS_S_S_S_S_S_S_S_S_,@function
        .size           _Z10kernel_accPfS_S_S_S_S_S_S_S_S_,(.L_x_32 - _Z10kernel_accPfS_S_S_S_S_S_S_S_S_)
        .other          _Z10kernel_accPfS_S_S_S_S_S_S_S_S_,@"STO_CUDA_ENTRY STV_DEFAULT"
_Z10kernel_accPfS_S_S_S_S_S_S_S_S_:
.text._Z10kernel_accPfS_S_S_S_S_S_S_S_S_:
[----:B------:R-:W-:Y:S01]  /*0000*/  LDC R1, c[0x0][0x37c] ;  /* 0x0000df00ff017b82 */ /* 0x000fe20000000800 */
[----:B------:R-:W0:Y:S07]  /*0010*/  S2R R0, SR_TID.X ;  /* 0x0000000000007919 */ /* 0x000e2e0000002100 */
[----:B------:R-:W0:Y:S08]  /*0020*/  S2UR UR4, SR_CTAID.X ;  /* 0x00000000000479c3 */ /* 0x000e300000002500 */
[----:B------:R-:W0:Y:S02]  /*0030*/  LDC R3, c[0x0][0x360] ;  /* 0x0000d800ff037b82 */ /* 0x000e240000000800 */
[----:B0-----:R-:W-:-:S05]  /*0040*/  IMAD R3, R3, UR4, R0 ;  /* 0x0000000403037c24 */ /* 0x001fca000f8e0200 */
[----:B------:R-:W-:-:S13]  /*0050*/  ISETP.GT.AND P0, PT, R3, 0x3ff, PT ;  /* 0x000003ff0300780c */ /* 0x000fda0003f04270 */
[----:B------:R-:W-:Y:S05]  /*0060*/  @P0 EXIT ;  /* 0x000000000000094d */ /* 0x000fea0003800000 */
[----:B------:R-:W0:Y:S01]  /*0070*/  LDC.64 R8, c[0x0][0x3c8] ;  /* 0x0000f200ff087b82 */ /* 0x000e220000000a00 */
[----:B------:R-:W1:Y:S07]  /*0080*/  LDCU.64 UR10, c[0x0][0x358] ;  /* 0x00006b00ff0a77ac */ /* 0x000e6e0008000a00 */
[----:B------:R-:W2:Y:S08]  /*0090*/  LDC.64 R30, c[0x0][0x380] ;  /* 0x0000e000ff1e7b82 */ /* 0x000eb00000000a00 */
[----:B------:R-:W3:Y:S08]  /*00a0*/  LDC.64 R16, c[0x0][0x388] ;  /* 0x0000e200ff107b82 */ /* 0x000ef00000000a00 */
[----:B------:R-:W4:Y:S01]  /*00b0*/  LDC.64 R14, c[0x0][0x390] ;  /* 0x0000e400ff0e7b82 */ /* 0x000f220000000a00 */
[----:B0-----:R-:W-:-:S06]  /*00c0*/  IMAD.WIDE R8, R3, 0x4, R8 ;  /* 0x0000000403087825 */ /* 0x001fcc00078e0208 */
[----:B-1----:R0:W5:Y:S01]  /*00d0*/  LDG.E R8, desc[UR10][R8.64] ;  /* 0x0000000a08087981 */ /* 0x002162000c1e1900 */
[----:B--2---:R-:W-:-:S05]  /*00e0*/  IMAD.WIDE R30, R3, 0x4, R30 ;  /* 0x00000004031e7825 */ /* 0x004fca00078e021e */
[----:B------:R-:W2:Y:S01]  /*00f0*/  LDG.E R4, desc[UR10][R30.64] ;  /* 0x0000000a1e047981 */ /* 0x000ea2000c1e1900 */
[----:B---3--:R-:W-:-:S05]  /*0100*/  IMAD.WIDE R16, R3, 0x4, R16 ;  /* 0x0000000403107825 */ /* 0x008fca00078e0210 */
[----:B------:R-:W3:Y:S01]  /*0110*/  LDG.E R5, desc[UR10][R16.64] ;  /* 0x0000000a10057981 */ /* 0x000ee2000c1e1900 */
[----:B----4-:R-:W-:-:S05]  /*0120*/  IMAD.WIDE R14, R3, 0x4, R14 ;  /* 0x00000004030e7825 */ /* 0x010fca00078e020e */
[----:B------:R-:W4:Y:S01]  /*0130*/  LDG.E R6, desc[UR10][R14.64] ;  /* 0x0000000a0e067981 */ /* 0x000f22000c1e1900 */
[----:B------:R-:W1:Y:S01]  /*0140*/  S2UR UR8, SR_CgaCtaId ;  /* 0x00000000000879c3 */ /* 0x000e620000008800 */
[----:B------:R-:W-:Y:S02]  /*0150*/  UMOV UR4, 0x400 ;  /* 0x0000040000047882 */ /* 0x000fe40000000000 */
[----:B------:R-:W-:Y:S02]  /*0160*/  UIADD3 UR6, UPT, UPT, UR4, 0x1000, URZ ;  /* 0x0000100004067890 */ /* 0x000fe4000fffe0ff */
[----:B------:R-:W-:Y:S02]  /*0170*/  UIADD3 UR7, UPT, UPT, UR4, 0x2000, URZ ;  /* 0x0000200004077890 */ /* 0x000fe4000fffe0ff */
[----:B-1----:R-:W-:Y:S02]  /*0180*/  ULEA UR5, UR8, UR4, 0x18 ;  /* 0x0000000408057291 */ /* 0x002fe4000f8ec0ff */
[----:B------:R-:W-:-:S02]  /*0190*/  UIADD3 UR4, UPT, UPT, UR4, 0x3000, URZ ;  /* 0x0000300004047890 */ /* 0x000fc4000fffe0ff */
[----:B------:R-:W-:Y:S02]  /*01a0*/  ULEA UR6, UR8, UR6, 0x18 ;  /* 0x0000000608067291 */ /* 0x000fe4000f8ec0ff */
[----:B------:R-:W-:Y:S02]  /*01b0*/  ULEA UR7, UR8, UR7, 0x18 ;  /* 0x0000000708077291 */ /* 0x000fe4000f8ec0ff */
[----:B------:R-:W-:Y:S01]  /*01c0*/  ULEA UR4, UR8, UR4, 0x18 ;  /* 0x0000000408047291 */ /* 0x000fe2000f8ec0ff */
[C---:B0-----:R-:W-:Y:S02]  /*01d0*/  LEA R9, R3.reuse, UR5, 0x2 ;  /* 0x0000000503097c11 */ /* 0x041fe4000f8e10ff */
[C---:B------:R-:W-:Y:S02]  /*01e0*/  LEA R11, R3.reuse, UR6, 0x2 ;  /* 0x00000006030b7c11 */ /* 0x040fe4000f8e10ff */
[C---:B------:R-:W-:Y:S02]  /*01f0*/  LEA R0, R3.reuse, UR7, 0x2 ;  /* 0x0000000703007c11 */ /* 0x040fe4000f8e10ff */
[----:B------:R-:W-:Y:S01]  /*0200*/  LEA R13, R3, UR4, 0x2 ;  /* 0x00000004030d7c11 */ /* 0x000fe2000f8e10ff */
[----:B------:R-:W-:-:S02]  /*0210*/  HFMA2 R24, -RZ, RZ, 0, 0 ;  /* 0x00000000ff187431 */ /* 0x000fc400000001ff */
[----:B------:R-:W-:Y:S01]  /*0220*/  HFMA2 R22, -RZ, RZ, 0, 0 ;  /* 0x00000000ff167431 */ /* 0x000fe200000001ff */
[----:B------:R-:W-:Y:S02]  /*0230*/  MOV R7, 0x8 ;  /* 0x0000000800077802 */ /* 0x000fe40000000f00 */
[----:B------:R-:W-:Y:S01]  /*0240*/  MOV R21, RZ ;  /* 0x000000ff00157202 */ /* 0x000fe20000000f00 */
[----:B------:R-:W-:Y:S01]  /*0250*/  UIADD3 UR5, UPT, UPT, UR5, 0x8, URZ ;  /* 0x0000000805057890 */ /* 0x000fe2000fffe0ff */
[----:B-----5:R0:W-:Y:S04]  /*0260*/  STS [R9], R8 ;  /* 0x0000000809007388 */ /* 0x0201e80000000800 */
[----:B--2---:R0:W-:Y:S04]  /*0270*/  STS [R11], R4 ;  /* 0x000000040b007388 */ /* 0x0041e80000000800 */
[----:B---3--:R0:W-:Y:S04]  /*0280*/  STS [R0], R5 ;  /* 0x0000000500007388 */ /* 0x0081e80000000800 */
[----:B----4-:R0:W-:Y:S02]  /*0290*/  STS [R13], R6 ;  /* 0x000000060d007388 */ /* 0x0101e40000000800 */
.L_x_24:
[----:B0-----:R-:W0:Y:S01]  /*02a0*/  LDS R0, [R7+UR7+-0x8] ;  /* 0xfffff80707007984 */ /* 0x001e220008000800 */
[----:B------:R-:W-:Y:S01]  /*02b0*/  BSSY.RECONVERGENT B0, `(.L_x_0) ;  /* 0x0000017000007945 */ /* 0x000fe20003800200 */
[C---:B------:R-:W-:Y:S02]  /*02c0*/  IADD3 R8, PT, PT, R7.reuse, UR6, RZ ;  /* 0x0000000607087c10 */ /* 0x040fe4000fffe0ff */
[----:B------:R-:W1:Y:S01]  /*02d0*/  LDS R23, [R7+UR6+-0x8] ;  /* 0xfffff80607177984 */ /* 0x000e620008000800 */
[----:B------:R-:W-:-:S03]  /*02e0*/  IADD3 R10, PT, PT, R7, UR4, RZ ;  /* 0x00000004070a7c10 */ /* 0x000fc6000fffe0ff */
[----:B------:R-:W2:Y:S01]  /*02f0*/  LDS R9, [R7+UR4+-0x8] ;  /* 0xfffff80407097984 */ /* 0x000ea20008000800 */
[----:B0-----:R-:W-:Y:S01]  /*0300*/  FADD R19, -R5, R0 ;  /* 0x0000000005137221 */ /* 0x001fe20000000100 */
[----:B-1----:R-:W-:-:S03]  /*0310*/  FADD R23, -R4, R23 ;  /* 0x0000001704177221 */ /* 0x002fc60000000100 */
[----:B------:R-:W-:Y:S01]  /*0320*/  FMUL R0, R19, R19 ;  /* 0x0000001313007220 */ /* 0x000fe20000400000 */
[----:B--2---:R-:W-:-:S03]  /*0330*/  FADD R20, -R6, R9 ;  /* 0x0000000906147221 */ /* 0x004fc60000000100 */
[----:B------:R-:W-:-:S04]  /*0340*/  FFMA R9, R23, R23, R0 ;  /* 0x0000001717097223 */ /* 0x000fc80000000000 */
[----:B------:R-:W-:Y:S01]  /*0350*/  FFMA R2, R20, R20, R9 ;  /* 0x0000001414027223 */ /* 0x000fe20000000009 */
[----:B------:R-:W-:-:S03]  /*0360*/  IADD3 R9, PT, PT, R7, UR7, RZ ;  /* 0x0000000707097c10 */ /* 0x000fc6000fffe0ff */
[----:B------:R0:W1:Y:S01]  /*0370*/  MUFU.RSQ R11, R2 ;  /* 0x00000002000b7308 */ /* 0x0000620000001400 */
[----:B------:R-:W-:-:S04]  /*0380*/  IADD3 R0, PT, PT, R2, -0xd000000, RZ ;  /* 0xf300000002007810 */ /* 0x000fc80007ffe0ff */
[----:B------:R-:W-:-:S13]  /*0390*/  ISETP.GT.U32.AND P0, PT, R0, 0x727fffff, PT ;  /* 0x727fffff0000780c */ /* 0x000fda0003f04070 */
[----:B01----:R-:W-:Y:S05]  /*03a0*/  @!P0 BRA `(.L_x_1) ;  /* 0x00000000000c8947 */ /* 0x003fea0003800000 */
[----:B------:R-:W-:-:S07]  /*03b0*/  MOV R0, 0x3d0 ;  /* 0x000003d000007802 */ /* 0x000fce0000000f00 */
[----:B------:R-:W-:Y:S05]  /*03c0*/  CALL.REL.NOINC `($__internal_1_$__cuda_sm20_sqrt_rn_f32_slowpath) ;  /* 0x0000001000107944 */ /* 0x000fea0003c00000 */
[----:B------:R-:W-:Y:S05]  /*03d0*/  BRA `(.L_x_2) ;  /* 0x0000000000107947 */ /* 0x000fea0003800000 */
.L_x_1:
[----:B------:R-:W-:Y:S01]  /*03e0*/  FMUL.FTZ R28, R2, R11 ;  /* 0x0000000b021c7220 */ /* 0x000fe20000410000 */
[----:B------:R-:W-:-:S03]  /*03f0*/  FMUL.FTZ R0, R11, 0.5 ;  /* 0x3f0000000b007820 */ /* 0x000fc60000410000 */
[----:B------:R-:W-:-:S04]  /*0400*/  FFMA R11, -R28, R28, R2 ;  /* 0x0000001c1c0b7223 */ /* 0x000fc80000000102 */
[----:B------:R-:W-:-:S07]  /*0410*/  FFMA R28, R11, R0, R28 ;  /* 0x000000000b1c7223 */ /* 0x000fce000000001c */
.L_x_2:
[----:B------:R-:W-:Y:S05]  /*0420*/  BSYNC.RECONVERGENT B0 ;  /* 0x0000000000007941 */ /* 0x000fea0003800200 */
.L_x_0:
[----:B------:R-:W0:Y:S01]  /*0430*/  LDS R18, [UR5+-0x8] ;  /* 0xfffff805ff127984 */ /* 0x000e220008000800 */
[----:B------:R-:W-:Y:S01]  /*0440*/  FMNMX.NAN R28, R28, 1, !PT ;  /* 0x3f8000001c1c7809 */ /* 0x000fe20007820000 */
[----:B------:R-:W-:Y:S04]  /*0450*/  BSSY.RECONVERGENT B0, `(.L_x_3) ;  /* 0x0000010000007945 */ /* 0x000fe80003800200 */
[----:B------:R-:W-:-:S04]  /*0460*/  FMUL R11, R28, R28 ;  /* 0x0000001c1c0b7220 */ /* 0x000fc80000400000 */
[----:B------:R-:W-:-:S05]  /*0470*/  FMUL R13, R28, R11 ;  /* 0x0000000b1c0d7220 */ /* 0x000fca0000400000 */
[----:B------:R-:W-:-:S04]  /*0480*/  IADD3 R0, PT, PT, R13, 0x1800000, RZ ;  /* 0x018000000d007810 */ /* 0x000fc80007ffe0ff */
[----:B------:R-:W-:-:S04]  /*0490*/  LOP3.LUT R0, R0, 0x7f800000, RZ, 0xc0, !PT ;  /* 0x7f80000000007812 */ /* 0x000fc800078ec0ff */
[----:B------:R-:W-:Y:S01]  /*04a0*/  ISETP.GT.U32.AND P0, PT, R0, 0x1ffffff, PT ;  /* 0x01ffffff0000780c */ /* 0x000fe20003f04070 */
[----:B0-----:R-:W-:-:S12]  /*04b0*/  FMUL R18, R18, 10 ;  /* 0x4120000012127820 */ /* 0x001fd80000400000 */
[----:B------:R-:W-:Y:S05]  /*04c0*/  @P0 BRA `(.L_x_4) ;  /* 0x0000000000100947 */ /* 0x000fea0003800000 */
[----:B------:R-:W-:Y:S02]  /*04d0*/  MOV R0, R13 ;  /* 0x0000000d00007202 */ /* 0x000fe40000000f00 */
[----:B------:R-:W-:-:S07]  /*04e0*/  MOV R2, 0x500 ;  /* 0x0000050000027802 */ /* 0x000fce0000000f00 */
[----:B------:R-:W-:Y:S05]  /*04f0*/  CALL.REL.NOINC `($__internal_0_$__cuda_sm20_rcp_rn_f32_slowpath) ;  /* 0x0000000800f07944 */ /* 0x000fea0003c00000 */
[----:B------:R-:W-:Y:S05]  /*0500*/  BRA `(.L_x_5) ;  /* 0x0000000000107947 */ /* 0x000fea0003800000 */
.L_x_4:
[----:B------:R-:W0:Y:S02]  /*0510*/  MUFU.RCP R0, R13 ;  /* 0x0000000d00007308 */ /* 0x000e240000001000 */
[----:B0-----:R-:W-:-:S04]  /*0520*/  FFMA R2, R13, R0, -1 ;  /* 0xbf8000000d027423 */ /* 0x001fc80000000000 */
[----:B------:R-:W-:-:S04]  /*0530*/  FADD.FTZ R11, -R2, -RZ ;  /* 0x800000ff020b7221 */ /* 0x000fc80000010100 */
[----:B------:R-:W-:-:S07]  /*0540*/  FFMA R0, R0, R11, R0 ;  /* 0x0000000b00007223 */ /* 0x000fce0000000000 */
.L_x_5:
[----:B------:R-:W-:Y:S05]  /*0550*/  BSYNC.RECONVERGENT B0 ;  /* 0x0000000000007941 */ /* 0x000fea0003800200 */
.L_x_3:
[----:B------:R-:W0:Y:S01]  /*0560*/  LDS R2, [R9+-0x4] ;  /* 0xfffffc0009027984 */ /* 0x000e220000000800 */
[----:B------:R-:W-:Y:S01]  /*0570*/  FMUL R0, R18, R0 ;  /* 0x0000000012007220 */ /* 0x000fe20000400000 */
[----:B------:R-:W-:Y:S02]  /*0580*/  BSSY.RECONVERGENT B0, `(.L_x_6) ;  /* 0x0000017000007945 */ /* 0x000fe40003800200 */
[----:B------:R-:W1:Y:S01]  /*0590*/  LDS R13, [R8+-0x4] ;  /* 0xfffffc00080d7984 */ /* 0x000e620000000800 */
[-C--:B------:R-:W-:Y:S01]  /*05a0*/  FFMA R19, R19, R0.reuse, R22 ;  /* 0x0000000013137223 */ /* 0x080fe20000000016 */
[----:B------:R-:W-:Y:S02]  /*05b0*/  FFMA R20, R20, R0, R21 ;  /* 0x0000000014147223 */ /* 0x000fe40000000015 */
[----:B------:R-:W2:Y:S01]  /*05c0*/  LDS R25, [R10+-0x4] ;  /* 0xfffffc000a197984 */ /* 0x000ea20000000800 */
[----:B0-----:R-:W-:Y:S01]  /*05d0*/  FADD R11, -R5, R2 ;  /* 0x00000002050b7221 */ /* 0x001fe20000000100 */
[----:B-1----:R-:W-:-:S03]  /*05e0*/  FADD R12, -R4, R13 ;  /* 0x0000000d040c7221 */ /* 0x002fc60000000100 */
[----:B------:R-:W-:Y:S01]  /*05f0*/  FMUL R27, R11, R11 ;  /* 0x0000000b0b1b7220 */ /* 0x000fe20000400000 */
[----:B--2---:R-:W-:-:S03]  /*0600*/  FADD R13, -R6, R25 ;  /* 0x00000019060d7221 */ /* 0x004fc60000000100 */
[----:B------:R-:W-:-:S04]  /*0610*/  FFMA R2, R12, R12, R27 ;  /* 0x0000000c0c027223 */ /* 0x000fc8000000001b */
[----:B------:R-:W-:-:S04]  /*0620*/  FFMA R2, R13, R13, R2 ;  /* 0x0000000d0d027223 */ /* 0x000fc80000000002 */
[----:B------:R0:W1:Y:S01]  /*0630*/  MUFU.RSQ R25, R2 ;  /* 0x0000000200197308 */ /* 0x0000620000001400 */
[----:B------:R-:W-:-:S04]  /*0640*/  IADD3 R18, PT, PT, R2, -0xd000000, RZ ;  /* 0xf300000002127810 */ /* 0x000fc80007ffe0ff */
[----:B------:R-:W-:Y:S01]  /*0650*/  ISETP.GT.U32.AND P0, PT, R18, 0x727fffff, PT ;  /* 0x727fffff1200780c */ /* 0x000fe20003f04070 */
[----:B------:R-:W-:-:S12]  /*0660*/  FFMA R18, R23, R0, R24 ;  /* 0x0000000017127223 */ /* 0x000fd80000000018 */
[----:B01----:R-:W-:Y:S05]  /*0670*/  @!P0 BRA `(.L_x_7) ;  /* 0x00000000000c8947 */ /* 0x003fea0003800000 */
[----:B------:R-:W-:-:S07]  /*0680*/  MOV R0, 0x6a0 ;  /* 0x000006a000007802 */ /* 0x000fce0000000f00 */
[----:B------:R-:W-:Y:S05]  /*0690*/  CALL.REL.NOINC `($__internal_1_$__cuda_sm20_sqrt_rn_f32_slowpath) ;  /* 0x0000000c005c7944 */ /* 0x000fea0003c00000 */
[----:B------:R-:W-:Y:S05]  /*06a0*/  BRA `(.L_x_8) ;  /* 0x0000000000107947 */ /* 0x000fea0003800000 */
.L_x_7:
[----:B------:R-:W-:Y:S01]  /*06b0*/  FMUL.FTZ R21, R2, R25 ;  /* 0x0000001902157220 */ /* 0x000fe20000410000 */
[----:B------:R-:W-:-:S03]  /*06c0*/  FMUL.FTZ R25, R25, 0.5 ;  /* 0x3f00000019197820 */ /* 0x000fc60000410000 */
[----:B------:R-:W-:-:S04]  /*06d0*/  FFMA R2, -R21, R21, R2 ;  /* 0x0000001515027223 */ /* 0x000fc80000000102 */
[----:B------:R-:W-:-:S07]  /*06e0*/  FFMA R28, R2, R25, R21 ;  /* 0x00000019021c7223 */ /* 0x000fce0000000015 */
.L_x_8:
[----:B------:R-:W-:Y:S05]  /*06f0*/  BSYNC.RECONVERGENT B0 ;  /* 0x0000000000007941 */ /* 0x000fea0003800200 */
.L_x_6:
        /* <DEDUP_REMOVED lines=14> */
.L_x_10:
[----:B------:R-:W0:Y:S02]  /*07e0*/  MUFU.RCP R0, R25 ;  /* 0x0000001900007308 */ /* 0x000e240000001000 */
[----:B0-----:R-:W-:-:S04]  /*07f0*/  FFMA R2, R25, R0, -1 ;  /* 0xbf80000019027423 */ /* 0x001fc80000000000 */
[----:B------:R-:W-:-:S04]  /*0800*/  FADD.FTZ R23, -R2, -RZ ;  /* 0x800000ff02177221 */ /* 0x000fc80000010100 */
[----:B------:R-:W-:-:S07]  /*0810*/  FFMA R0, R0, R23, R0 ;  /* 0x0000001700007223 */ /* 0x000fce0000000000 */
.L_x_11:
[----:B------:R-:W-:Y:S05]  /*0820*/  BSYNC.RECONVERGENT B0 ;  /* 0x0000000000007941 */ /* 0x000fea0003800200 */
.L_x_9:
[----:B------:R-:W0:Y:S01]  /*0830*/  LDS R22, [R9] ;  /* 0x0000000009167984 */ /* 0x000e220000000800 */
[----:B------:R-:W-:Y:S01]  /*0840*/  FMUL R0, R21, R0 ;  /* 0x0000000015007220 */ /* 0x000fe20000400000 */
[----:B------:R-:W-:Y:S02]  /*0850*/  BSSY.RECONVERGENT B0, `(.L_x_12) ;  /* 0x0000017000007945 */ /* 0x000fe40003800200 */
[----:B------:R-:W1:Y:S01]  /*0860*/  LDS R23, [R8] ;  /* 0x0000000008177984 */ /* 0x000e620000000800 */
[-C--:B------:R-:W-:Y:S01]  /*0870*/  FFMA R18, R12, R0.reuse, R18 ;  /* 0x000000000c127223 */ /* 0x080fe20000000012 */
[-C--:B------:R-:W-:Y:S01]  /*0880*/  FFMA R19, R11, R0.reuse, R19 ;  /* 0x000000000b137223 */ /* 0x080fe20000000013 */
[----:B------:R-:W-:Y:S01]  /*0890*/  FFMA R20, R13, R0, R20 ;  /* 0x000000000d147223 */ /* 0x000fe20000000014 */
[----:B------:R-:W2:Y:S01]  /*08a0*/  LDS R25, [R10] ;  /* 0x000000000a197984 */ /* 0x000ea20000000800 */
[----:B0-----:R-:W-:Y:S01]  /*08b0*/  FADD R22, -R5, R22 ;  /* 0x0000001605167221 */ /* 0x001fe20000000100 */
[----:B-1----:R-:W-:-:S03]  /*08c0*/  FADD R23, -R4, R23 ;  /* 0x0000001704177221 */ /* 0x002fc60000000100 */
[----:B------:R-:W-:Y:S01]  /*08d0*/  FMUL R2, R22, R22 ;  /* 0x0000001616027220 */ /* 0x000fe20000400000 */
[----:B--2---:R-:W-:-:S03]  /*08e0*/  FADD R24, -R6, R25 ;  /* 0x0000001906187221 */ /* 0x004fc60000000100 */
[----:B------:R-:W-:-:S04]  /*08f0*/  FFMA R25, R23, R23, R2 ;  /* 0x0000001717197223 */ /* 0x000fc80000000002 */
[----:B------:R-:W-:-:S05]  /*0900*/  FFMA R2, R24, R24, R25 ;  /* 0x0000001818027223 */ /* 0x000fca0000000019 */
[----:B------:R-:W-:-:S04]  /*0910*/  IADD3 R21, PT, PT, R2, -0xd000000, RZ ;  /* 0xf300000002157810 */ /* 0x000fc80007ffe0ff */
[----:B------:R-:W-:Y:S02]  /*0920*/  ISETP.GT.U32.AND P0, PT, R21, 0x727fffff, PT ;  /* 0x727fffff1500780c */ /* 0x000fe40003f04070 */
[----:B------:R0:W1:Y:S11]  /*0930*/  MUFU.RSQ R21, R2 ;  /* 0x0000000200157308 */ /* 0x0000760000001400 */
[----:B0-----:R-:W-:Y:S05]  /*0940*/  @!P0 BRA `(.L_x_13) ;  /* 0x00000000000c8947 */ /* 0x001fea0003800000 */
[----:B------:R-:W-:-:S07]  /*0950*/  MOV R0, 0x970 ;  /* 0x0000097000007802 */ /* 0x000fce0000000f00 */
[----:B-1----:R-:W-:Y:S05]  /*0960*/  CALL.REL.NOINC `($__internal_1_$__cuda_sm20_sqrt_rn_f32_slowpath) ;  /* 0x0000000800a87944 */ /* 0x002fea0003c00000 */
[----:B------:R-:W-:Y:S05]  /*0970*/  BRA `(.L_x_14) ;  /* 0x0000000000107947 */ /* 0x000fea0003800000 */
.L_x_13:
[----:B-1----:R-:W-:Y:S01]  /*0980*/  FMUL.FTZ R11, R2, R21 ;  /* 0x00000015020b7220 */ /* 0x002fe20000410000 */
[----:B------:R-:W-:-:S03]  /*0990*/  FMUL.FTZ R21, R21, 0.5 ;  /* 0x3f00000015157820 */ /* 0x000fc60000410000 */
[----:B------:R-:W-:-:S04]  /*09a0*/  FFMA R2, -R11, R11, R2 ;  /* 0x0000000b0b027223 */ /* 0x000fc80000000102 */
[----:B------:R-:W-:-:S07]  /*09b0*/  FFMA R28, R2, R21, R11 ;  /* 0x00000015021c7223 */ /* 0x000fce000000000b */
.L_x_14:
[----:B------:R-:W-:Y:S05]  /*09c0*/  BSYNC.RECONVERGENT B0 ;  /* 0x0000000000007941 */ /* 0x000fea0003800200 */
.L_x_12:
[----:B------:R-:W0:Y:S01]  /*09d0*/  LDS R11, [UR5] ;  /* 0x00000005ff0b7984 */ /* 0x000e220008000800 */
        /* <DEDUP_REMOVED lines=13> */
.L_x_16:
[----:B------:R-:W0:Y:S02]  /*0ab0*/  MUFU.RCP R0, R21 ;  /* 0x0000001500007308 */ /* 0x000e240000001000 */
[----:B0-----:R-:W-:-:S04]  /*0ac0*/  FFMA R2, R21, R0, -1 ;  /* 0xbf80000015027423 */ /* 0x001fc80000000000 */
[----:B------:R-:W-:-:S04]  /*0ad0*/  FADD.FTZ R13, -R2, -RZ ;  /* 0x800000ff020d7221 */ /* 0x000fc80000010100 */
[----:B------:R-:W-:-:S07]  /*0ae0*/  FFMA R0, R0, R13, R0 ;  /* 0x0000000d00007223 */ /* 0x000fce0000000000 */
.L_x_17:
[----:B------:R-:W-:Y:S05]  /*0af0*/  BSYNC.RECONVERGENT B0 ;  /* 0x0000000000007941 */ /* 0x000fea0003800200 */
.L_x_15:
[----:B------:R-:W0:Y:S01]  /*0b00*/  LDS R2, [R9+0x4] ;  /* 0x0000040009027984 */ /* 0x000e220000000800 */
[----:B------:R-:W-:Y:S01]  /*0b10*/  FMUL R11, R11, R0 ;  /* 0x000000000b0b7220 */ /* 0x000fe20000400000 */
[----:B------:R-:W-:Y:S02]  /*0b20*/  BSSY.RECONVERGENT B0, `(.L_x_18) ;  /* 0x0000017000007945 */ /* 0x000fe40003800200 */
[----:B------:R0:W1:Y:S01]  /*0b30*/  LDS R13, [R8+0x4] ;  /* 0x00000400080d7984 */ /* 0x0000620000000800 */
[-C--:B------:R-:W-:Y:S01]  /*0b40*/  FFMA R18, R23, R11.reuse, R18 ;  /* 0x0000000b17127223 */ /* 0x080fe20000000012 */
[-C--:B------:R-:W-:Y:S01]  /*0b50*/  FFMA R19, R22, R11.reuse, R19 ;  /* 0x0000000b16137223 */ /* 0x080fe20000000013 */
[----:B------:R-:W-:Y:S01]  /*0b60*/  FFMA R20, R24, R11, R20 ;  /* 0x0000000b18147223 */ /* 0x000fe20000000014 */
[----:B------:R-:W2:Y:S01]  /*0b70*/  LDS R21, [R10+0x4] ;  /* 0x000004000a157984 */ /* 0x000ea20000000800 */
        /* <DEDUP_REMOVED lines=8> */
[----:B------:R-:W-:-:S13]  /*0c00*/  ISETP.GT.U32.AND P0, PT, R12, 0x727fffff, PT ;  /* 0x727fffff0c00780c */ /* 0x000fda0003f04070 */
[----:B01----:R-:W-:Y:S05]  /*0c10*/  @!P0 BRA `(.L_x_19) ;  /* 0x00000000000c8947 */ /* 0x003fea0003800000 */
[----:B------:R-:W-:-:S07]  /*0c20*/  MOV R0, 0xc40 ;  /* 0x00000c4000007802 */ /* 0x000fce0000000f00 */
[----:B------:R-:W-:Y:S05]  /*0c30*/  CALL.REL.NOINC `($__internal_1_$__cuda_sm20_sqrt_rn_f32_slowpath) ;  /* 0x0000000400f47944 */ /* 0x000fea0003c00000 */
[----:B------:R-:W-:Y:S05]  /*0c40*/  BRA `(.L_x_20) ;  /* 0x0000000000107947 */ /* 0x000fea0003800000 */
.L_x_19:
[----:B------:R-:W-:Y:S01]  /*0c50*/  FMUL.FTZ R11, R2, R13 ;  /* 0x0000000d020b7220 */ /* 0x000fe20000410000 */
[----:B------:R-:W-:-:S03]  /*0c60*/  FMUL.FTZ R13, R13, 0.5 ;  /* 0x3f0000000d0d7820 */ /* 0x000fc60000410000 */
[----:B------:R-:W-:-:S04]  /*0c70*/  FFMA R2, -R11, R11, R2 ;  /* 0x0000000b0b027223 */ /* 0x000fc80000000102 */
[----:B------:R-:W-:-:S07]  /*0c80*/  FFMA R28, R2, R13, R11 ;  /* 0x0000000d021c7223 */ /* 0x000fce000000000b */
.L_x_20:
[----:B------:R-:W-:Y:S05]  /*0c90*/  BSYNC.RECONVERGENT B0 ;  /* 0x0000000000007941 */ /* 0x000fea0003800200 */
.L_x_18:
[----:B------:R-:W0:Y:S01]  /*0ca0*/  LDS R10, [UR5+0x4] ;  /* 0x00000405ff0a7984 */ /* 0x000e220008000800 */
        /* <DEDUP_REMOVED lines=13> */
.L_x_22:
[----:B------:R-:W0:Y:S02]  /*0d80*/  MUFU.RCP R0, R13 ;  /* 0x0000000d00007308 */ /* 0x000e240000001000 */
[----:B0-----:R-:W-:-:S04]  /*0d90*/  FFMA R2, R13, R0, -1 ;  /* 0xbf8000000d027423 */ /* 0x001fc80000000000 */
[----:B------:R-:W-:-:S04]  /*0da0*/  FADD.FTZ R11, -R2, -RZ ;  /* 0x800000ff020b7221 */ /* 0x000fc80000010100 */
[----:B------:R-:W-:-:S07]  /*0db0*/  FFMA R0, R0, R11, R0 ;  /* 0x0000000b00007223 */ /* 0x000fce0000000000 */
.L_x_23:
[----:B------:R-:W-:Y:S05]  /*0dc0*/  BSYNC.RECONVERGENT B0 ;  /* 0x0000000000007941 */ /* 0x000fea0003800200 */
.L_x_21:
[----:B------:R-:W-:Y:S01]  /*0dd0*/  IADD3 R7, PT, PT, R7, 0x10, RZ ;  /* 0x0000001007077810 */ /* 0x000fe20007ffe0ff */
[----:B------:R-:W-:Y:S01]  /*0de0*/  FMUL R0, R10, R0 ;  /* 0x000000000a007220 */ /* 0x000fe20000400000 */
[----:B------:R-:W-:Y:S02]  /*0df0*/  UIADD3 UR5, UPT, UPT, UR5, 0x10, URZ ;  /* 0x0000001005057890 */ /* 0x000fe4000fffe0ff */
[----:B------:R-:W-:Y:S01]  /*0e00*/  ISETP.NE.AND P0, PT, R7, 0x1008, PT ;  /* 0x000010080700780c */ /* 0x000fe20003f05270 */
[-C--:B------:R-:W-:Y:S01]  /*0e10*/  FFMA R24, R9, R0.reuse, R18 ;  /* 0x0000000009187223 */ /* 0x080fe20000000012 */
[-C--:B------:R-:W-:Y:S01]  /*0e20*/  FFMA R22, R8, R0.reuse, R19 ;  /* 0x0000000008167223 */ /* 0x080fe20000000013 */
[----:B------:R-:W-:-:S10]  /*0e30*/  FFMA R21, R21, R0, R20 ;  /* 0x0000000015157223 */ /* 0x000fd40000000014 */
[----:B------:R-:W-:Y:S05]  /*0e40*/  @P0 BRA `(.L_x_24) ;  /* 0xfffffff400140947 */ /* 0x000fea000383ffff */
[----:B------:R-:W0:Y:S08]  /*0e50*/  LDC.64 R6, c[0x0][0x398] ;  /* 0x0000e600ff067b82 */ /* 0x000e300000000a00 */
[----:B------:R-:W1:Y:S01]  /*0e60*/  LDC.64 R4, c[0x0][0x3a0] ;  /* 0x0000e800ff047b82 */ /* 0x000e620000000a00 */
[----:B0-----:R-:W-:-:S05]  /*0e70*/  IMAD.WIDE R6, R3, 0x4, R6 ;  /* 0x0000000403067825 */ /* 0x001fca00078e0206 */
[----:B------:R-:W2:Y:S01]  /*0e80*/  LDG.E R9, desc[UR10][R6.64] ;  /* 0x0000000a06097981 */ /* 0x000ea2000c1e1900 */
[----:B-1----:R-:W-:-:S04]  /*0e90*/  IMAD.WIDE R4, R3, 0x4, R4 ;  /* 0x0000000403047825 */ /* 0x002fc800078e0204 */
[----:B--2---:R-:W-:Y:S02]  /*0ea0*/  FADD R11, R24, R9 ;  /* 0x00000009180b7221 */ /* 0x004fe40000000000 */
[----:B------:R-:W0:Y:S03]  /*0eb0*/  LDC.64 R8, c[0x0][0x3a8] ;  /* 0x0000ea00ff087b82 */ /* 0x000e260000000a00 */
[----:B------:R1:W-:Y:S04]  /*0ec0*/  STG.E desc[UR10][R6.64], R11 ;  /* 0x0000000b06007986 */ /* 0x0003e8000c10190a */
[----:B------:R-:W2:Y:S01]  /*0ed0*/  LDG.E R13, desc[UR10][R4.64] ;  /* 0x0000000a040d7981 */ /* 0x000ea2000c1e1900 */
[----:B0-----:R-:W-:-:S04]  /*0ee0*/  IMAD.WIDE R2, R3, 0x4, R8 ;  /* 0x0000000403027825 */ /* 0x001fc800078e0208 */
[----:B--2---:R-:W-:-:S05]  /*0ef0*/  FADD R13, R22, R13 ;  /* 0x0000000d160d7221 */ /* 0x004fca0000000000 */
[----:B------:R0:W-:Y:S04]  /*0f00*/  STG.E desc[UR10][R4.64], R13 ;  /* 0x0000000d04007986 */ /* 0x0001e8000c10190a */
[----:B------:R-:W2:Y:S02]  /*0f10*/  LDG.E R0, desc[UR10][R2.64] ;  /* 0x0000000a02007981 */ /* 0x000ea4000c1e1900 */
[----:B--2---:R-:W-:-:S05]  /*0f20*/  FADD R21, R21, R0 ;  /* 0x0000000015157221 */ /* 0x004fca0000000000 */
[----:B------:R2:W-:Y:S04]  /*0f30*/  STG.E desc[UR10][R2.64], R21 ;  /* 0x0000001502007986 */ /* 0x0005e8000c10190a */
[----:B------:R-:W3:Y:S04]  /*0f40*/  LDG.E R0, desc[UR10][R6.64] ;  /* 0x0000000a06007981 */ /* 0x000ee8000c1e1900 */
[----:B------:R-:W1:Y:S01]  /*0f50*/  LDG.E R12, desc[UR10][R30.64] ;  /* 0x0000000a1e0c7981 */ /* 0x000e62000c1e1900 */
[----:B------:R-:W-:Y:S01]  /*0f60*/  UMOV UR8, 0x9999999a ;  /* 0x9999999a00087882 */ /* 0x000fe20000000000 */
[----:B------:R-:W-:Y:S01]  /*0f70*/  UMOV UR9, 0x3fb99999 ;  /* 0x3fb9999900097882 */ /* 0x000fe20000000000 */
[----:B---3--:R-:W-:Y:S08]  /*0f80*/  F2F.F64.F32 R8, R0 ;  /* 0x0000000000087310 */ /* 0x008ff00000201800 */
[----:B-1----:R-:W1:Y:S02]  /*0f90*/  F2F.F64.F32 R10, R12 ;  /* 0x0000000c000a7310 */ /* 0x002e640000201800 */
[----:B-1----:R-:W-:-:S06]  /*0fa0*/  DFMA R8, R8, UR8, R10 ;  /* 0x0000000808087c2b */ /* 0x002fcc000800000a */
[----:B------:R-:W1:Y:S02]  /*0fb0*/  F2F.F32.F64 R19, R8 ;  /* 0x0000000800137310 */ /* 0x000e640000301000 */
[----:B-1----:R-:W-:Y:S04]  /*0fc0*/  STG.E desc[UR10][R30.64], R19 ;  /* 0x000000131e007986 */ /* 0x002fe8000c10190a */
[----:B0-----:R-:W3:Y:S04]  /*0fd0*/  LDG.E R4, desc[UR10][R4.64] ;  /* 0x0000000a04047981 */ /* 0x001ee8000c1e1900 */
[----:B------:R-:W4:Y:S01]  /*0fe0*/  LDG.E R13, desc[UR10][R16.64] ;  /* 0x0000000a100d7981 */ /* 0x000f22000c1e1900 */
[----:B---3--:R-:W-:Y:S08]  /*0ff0*/  F2F.F64.F32 R10, R4 ;  /* 0x00000004000a7310 */ /* 0x008ff00000201800 */
[----:B----4-:R-:W0:Y:S02]  /*1000*/  F2F.F64.F32 R6, R13 ;  /* 0x0000000d00067310 */ /* 0x010e240000201800 */
[----:B0-----:R-:W-:-:S10]  /*1010*/  DFMA R6, R10, UR8, R6 ;  /* 0x000000080a067c2b */ /* 0x001fd40008000006 */
[----:B------:R-:W0:Y:S02]  /*1020*/  F2F.F32.F64 R7, R6 ;  /* 0x0000000600077310 */ /* 0x000e240000301000 */
[----:B0-----:R-:W-:Y:S04]  /*1030*/  STG.E desc[UR10][R16.64], R7 ;  /* 0x0000000710007986 */ /* 0x001fe8000c10190a */
[----:B--2---:R-:W2:Y:S04]  /*1040*/  LDG.E R2, desc[UR10][R2.64] ;  /* 0x0000000a02027981 */ /* 0x004ea8000c1e1900 */
[----:B------:R-:W3:Y:S01]  /*1050*/  LDG.E R10, desc[UR10][R14.64] ;  /* 0x0000000a0e0a7981 */ /* 0x000ee2000c1e1900 */
[----:B--2---:R-:W-:Y:S08]  /*1060*/  F2F.F64.F32 R8, R2 ;  /* 0x0000000200087310 */ /* 0x004ff00000201800 */
[----:B---3--:R-:W0:Y:S02]  /*1070*/  F2F.F64.F32 R10, R10 ;  /* 0x0000000a000a7310 */ /* 0x008e240000201800 */
[----:B0-----:R-:W-:-:S10]  /*1080*/  DFMA R8, R8, UR8, R10 ;  /* 0x0000000808087c2b */ /* 0x001fd4000800000a */
[----:B------:R-:W0:Y:S02]  /*1090*/  F2F.F32.F64 R9, R8 ;  /* 0x0000000800097310 */ /* 0x000e240000301000 */
[----:B0-----:R-:W-:Y:S01]  /*10a0*/  STG.E desc[UR10][R14.64], R9 ;  /* 0x000000090e007986 */ /* 0x001fe2000c10190a */
[----:B------:R-:W-:Y:S05]  /*10b0*/  EXIT ;  /* 0x000000000000794d */ /* 0x000fea0003800000 */
        .weak           $__internal_0_$__cuda_sm20_rcp_rn_f32_slowpath
        .type           $__internal_0_$__cuda_sm20_rcp_rn_f32_slowpath,@function
        .size           $__internal_0_$__cuda_sm20_rcp_rn_f32_slowpath,($__internal_1_$__cuda_sm20_sqrt_rn_f32_slowpath - $__internal_0_$__cuda_sm20_rcp_rn_f32_slowpath)
$__internal_0_$__cuda_sm20_rcp_rn_f32_slowpath:
[----:B------:R-:W-:Y:S01]  /*10c0*/  SHF.L.U32 R26, R0, 0x1, RZ ;  /* 0x00000001001a7819 */ /* 0x000fe200000006ff */
[----:B------:R-:W-:Y:S03]  /*10d0*/  BSSY.RECONVERGENT B1, `(.L_x_25) ;  /* 0x0000030000017945 */ /* 0x000fe60003800200 */
[----:B------:R-:W-:-:S04]  /*10e0*/  SHF.R.U32.HI R26, RZ, 0x18, R26 ;  /* 0x00000018ff1a7819 */ /* 0x000fc8000001161a */
[----:B------:R-:W-:-:S13]  /*10f0*/  ISETP.NE.U32.AND P0, PT, R26, RZ, PT ;  /* 0x000000ff1a00720c */ /* 0x000fda0003f05070 */
[----:B------:R-:W-:Y:S05]  /*1100*/  @P0 BRA `(.L_x_26) ;  /* 0x0000000000280947 */ /* 0x000fea0003800000 */
[----:B------:R-:W-:-:S04]  /*1110*/  SHF.L.U32 R25, R0, 0x1, RZ ;  /* 0x0000000100197819 */ /* 0x000fc800000006ff */
[----:B------:R-:W-:-:S13]  /*1120*/  ISETP.NE.AND P0, PT, R25, RZ, PT ;  /* 0x000000ff1900720c */ /* 0x000fda0003f05270 */
[----:B------:R-:W-:Y:S02]  /*1130*/  @P0 FFMA R26, R0, 1.84467440737095516160e+19, RZ ;  /* 0x5f800000001a0823 */ /* 0x000fe400000000ff */
[----:B------:R-:W-:Y:S08]  /*1140*/  @!P0 MUFU.RCP R0, R0 ;  /* 0x0000000000008308 */ /* 0x000ff00000001000 */
[----:B------:R-:W0:Y:S02]  /*1150*/  @P0 MUFU.RCP R25, R26 ;  /* 0x0000001a00190308 */ /* 0x000e240000001000 */
[----:B0-----:R-:W-:-:S04]  /*1160*/  @P0 FFMA R26, R26, R25, -1 ;  /* 0xbf8000001a1a0423 */ /* 0x001fc80000000019 */
[----:B------:R-:W-:-:S04]  /*1170*/  @P0 FADD.FTZ R26, -R26, -RZ ;  /* 0x800000ff1a1a0221 */ /* 0x000fc80000010100 */
[----:B------:R-:W-:-:S04]  /*1180*/  @P0 FFMA R26, R25, R26, R25 ;  /* 0x0000001a191a0223 */ /* 0x000fc80000000019 */
[----:B------:R-:W-:Y:S01]  /*1190*/  @P0 FFMA R0, R26, 1.84467440737095516160e+19, RZ ;  /* 0x5f8000001a000823 */ /* 0x000fe200000000ff */
[----:B------:R-:W-:Y:S06]  /*11a0*/  BRA `(.L_x_27) ;  /* 0x0000000000887947 */ /* 0x000fec0003800000 */
.L_x_26:
[----:B------:R-:W-:-:S04]  /*11b0*/  IADD3 R27, PT, PT, R26, -0xfd, RZ ;  /* 0xffffff031a1b7810 */ /* 0x000fc80007ffe0ff */
[----:B------:R-:W-:-:S13]  /*11c0*/  ISETP.GT.U32.AND P0, PT, R27, 0x1, PT ;  /* 0x000000011b00780c */ /* 0x000fda0003f04070 */
[----:B------:R-:W-:Y:S05]  /*11d0*/  @P0 BRA `(.L_x_28) ;  /* 0x0000000000780947 */ /* 0x000fea0003800000 */
[----:B------:R-:W-:Y:S02]  /*11e0*/  LOP3.LUT R28, R0, 0x7fffff, RZ, 0xc0, !PT ;  /* 0x007fffff001c7812 */ /* 0x000fe400078ec0ff */
[----:B------:R-:W-:Y:S02]  /*11f0*/  IADD3 R26, PT, PT, R26, -0xfc, RZ ;  /* 0xffffff041a1a7810 */ /* 0x000fe40007ffe0ff */
[----:B------:R-:W-:-:S04]  /*1200*/  LOP3.LUT R28, R28, 0x3f800000, RZ, 0xfc, !PT ;  /* 0x3f8000001c1c7812 */ /* 0x000fc800078efcff */
[----:B------:R-:W0:Y:S02]  /*1210*/  MUFU.RCP R29, R28 ;  /* 0x0000001c001d7308 */ /* 0x000e240000001000 */
[----:B0-----:R-:W-:-:S04]  /*1220*/  FFMA R28, R28, R29, -1 ;  /* 0xbf8000001c1c7423 */ /* 0x001fc8000000001d */
[----:B------:R-:W-:-:S04]  /*1230*/  FADD.FTZ R28, -R28, -RZ ;  /* 0x800000ff1c1c7221 */ /* 0x000fc80000010100 */
[CCC-:B------:R-:W-:Y:S01]  /*1240*/  FFMA.RM R25, R29.reuse, R28.reuse, R29.reuse ;  /* 0x0000001c1d197223 */ /* 0x1c0fe2000000401d */
[----:B------:R-:W-:-:S05]  /*1250*/  FFMA.RP R28, R29, R28, R29 ;  /* 0x0000001c1d1c7223 */ /* 0x000fca000000801d */
[C---:B------:R-:W-:Y:S02]  /*1260*/  FSETP.NEU.FTZ.AND P0, PT, R25.reuse, R28, PT ;  /* 0x0000001c1900720b */ /* 0x040fe40003f1d000 */
[----:B------:R-:W-:Y:S02]  /*1270*/  LOP3.LUT R25, R25, 0x7fffff, RZ, 0xc0, !PT ;  /* 0x007fffff19197812 */ /* 0x000fe400078ec0ff */
[----:B------:R-:W-:Y:S02]  /*1280*/  MOV R28, 0x3 ;  /* 0x00000003001c7802 */ /* 0x000fe40000000f00 */
[----:B------:R-:W-:Y:S02]  /*1290*/  LOP3.LUT R25, R25, 0x800000, RZ, 0xfc, !PT ;  /* 0x0080000019197812 */ /* 0x000fe400078efcff */
[----:B------:R-:W-:Y:S02]  /*12a0*/  SHF.L.U32 R28, R28, R27, RZ ;  /* 0x0000001b1c1c7219 */ /* 0x000fe400000006ff */
[----:B------:R-:W-:-:S02]  /*12b0*/  SEL R29, RZ, 0xffffffff, !P0 ;  /* 0xffffffffff1d7807 */ /* 0x000fc40004000000 */
[----:B------:R-:W-:Y:S02]  /*12c0*/  LOP3.LUT R28, R28, R25, RZ, 0xc0, !PT ;  /* 0x000000191c1c7212 */ /* 0x000fe400078ec0ff */
[----:B------:R-:W-:Y:S02]  /*12d0*/  IADD3 R29, PT, PT, -R29, RZ, RZ ;  /* 0x000000ff1d1d7210 */ /* 0x000fe40007ffe1ff */
[-C--:B------:R-:W-:Y:S02]  /*12e0*/  SHF.R.U32.HI R28, RZ, R27.reuse, R28 ;  /* 0x0000001bff1c7219 */ /* 0x080fe4000001161c */
[----:B------:R-:W-:Y:S02]  /*12f0*/  LOP3.LUT P1, RZ, R29, R27, R25, 0xf8, !PT ;  /* 0x0000001b1dff7212 */ /* 0x000fe4000782f819 */
[C---:B------:R-:W-:Y:S02]  /*1300*/  LOP3.LUT P0, RZ, R28.reuse, 0x1, RZ, 0xc0, !PT ;  /* 0x000000011cff7812 */ /* 0x040fe4000780c0ff */
[----:B------:R-:W-:-:S02]  /*1310*/  LOP3.LUT P2, RZ, R28, 0x2, RZ, 0xc0, !PT ;  /* 0x000000021cff7812 */ /* 0x000fc4000784c0ff */
[----:B------:R-:W-:Y:S02]  /*1320*/  SHF.R.U32.HI R26, RZ, R26, R25 ;  /* 0x0000001aff1a7219 */ /* 0x000fe40000011619 */
[----:B------:R-:W-:Y:S02]  /*1330*/  PLOP3.LUT P0, PT, P0, P1, P2, 0xe0, 0x0 ;  /* 0x000000000000781c */ /* 0x000fe40000703c20 */
[----:B------:R-:W-:Y:S02]  /*1340*/  LOP3.LUT P1, RZ, R0, 0x7fffff, RZ, 0xc0, !PT ;  /* 0x007fffff00ff7812 */ /* 0x000fe4000782c0ff */
[----:B------:R-:W-:-:S04]  /*1350*/  SEL R25, RZ, 0x1, !P0 ;  /* 0x00000001ff197807 */ /* 0x000fc80004000000 */
[----:B------:R-:W-:-:S04]  /*1360*/  IADD3 R25, PT, PT, -R25, RZ, RZ ;  /* 0x000000ff19197210 */ /* 0x000fc80007ffe1ff */
[----:B------:R-:W-:-:S13]  /*1370*/  ISETP.GE.AND P0, PT, R25, RZ, PT ;  /* 0x000000ff1900720c */ /* 0x000fda0003f06270 */
[----:B------:R-:W-:-:S04]  /*1380*/  @!P0 IADD3 R26, PT, PT, R26, 0x1, RZ ;  /* 0x000000011a1a8810 */ /* 0x000fc80007ffe0ff */
[----:B------:R-:W-:-:S04]  /*1390*/  @!P1 SHF.L.U32 R26, R26, 0x1, RZ ;  /* 0x000000011a1a9819 */ /* 0x000fc800000006ff */
[----:B------:R-:W-:Y:S01]  /*13a0*/  LOP3.LUT R0, R26, 0x80000000, R0, 0xf8, !PT ;  /* 0x800000001a007812 */ /* 0x000fe200078ef800 */
[----:B------:R-:W-:Y:S06]  /*13b0*/  BRA `(.L_x_27) ;  /* 0x0000000000047947 */ /* 0x000fec0003800000 */
.L_x_28:
[----:B------:R-:W0:Y:S02]  /*13c0*/  MUFU.RCP R0, R0 ;  /* 0x0000000000007308 */ /* 0x000e240000001000 */
.L_x_27:
[----:B------:R-:W-:Y:S05]  /*13d0*/  BSYNC.RECONVERGENT B1 ;  /* 0x0000000000017941 */ /* 0x000fea0003800200 */
.L_x_25:
[----:B------:R-:W-:Y:S01]  /*13e0*/  HFMA2 R27, -RZ, RZ, 0, 0 ;  /* 0x00000000ff1b7431 */ /* 0x000fe200000001ff */
[----:B------:R-:W-:-:S04]  /*13f0*/  MOV R26, R2 ;  /* 0x00000002001a7202 */ /* 0x000fc80000000f00 */
[----:B0-----:R-:W-:Y:S05]  /*1400*/  RET.REL.NODEC R26 `(_Z10kernel_accPfS_S_S_S_S_S_S_S_S_) ;  /* 0xffffffe81afc7950 */ /* 0x001fea0003c3ffff */
        .weak           $__internal_1_$__cuda_sm20_sqrt_rn_f32_slowpath
        .type           $__internal_1_$__cuda_sm20_sqrt_rn_f32_slowpath,@function
        .size           $__internal_1_$__cuda_sm20_sqrt_rn_f32_slowpath,(.L_x_32 - $__internal_1_$__cuda_sm20_sqrt_rn_f32_slowpath)
$__internal_1_$__cuda_sm20_sqrt_rn_f32_slowpath:
[----:B------:R-:W-:-:S13]  /*1410*/  LOP3.LUT P0, RZ, R2, 0x7fffffff, RZ, 0xc0, !PT ;  /* 0x7fffffff02ff7812 */ /* 0x000fda000780c0ff */
[----:B------:R-:W-:Y:S01]  /*1420*/  @!P0 MOV R28, R2 ;  /* 0x00000002001c8202 */ /* 0x000fe20000000f00 */
[----:B------:R-:W-:Y:S06]  /*1430*/  @!P0 BRA `(.L_x_29) ;  /* 0x0000000000408947 */ /* 0x000fec0003800000 */
[----:B------:R-:W-:-:S13]  /*1440*/  FSETP.GEU.FTZ.AND P0, PT, R2, RZ, PT ;  /* 0x000000ff0200720b */ /* 0x000fda0003f1e000 */
[----:B------:R-:W-:Y:S01]  /*1450*/  @!P0 MOV R28, 0x7fffffff ;  /* 0x7fffffff001c8802 */ /* 0x000fe20000000f00 */
[----:B------:R-:W-:Y:S06]  /*1460*/  @!P0 BRA `(.L_x_29) ;  /* 0x0000000000348947 */ /* 0x000fec0003800000 */
[----:B------:R-:W-:-:S13]  /*1470*/  FSETP.GTU.FTZ.AND P0, PT, |R2|, +INF , PT ;  /* 0x7f8000000200780b */ /* 0x000fda0003f1c200 */
[----:B------:R-:W-:Y:S01]  /*1480*/  @P0 FADD.FTZ R28, R2, 1 ;  /* 0x3f800000021c0421 */ /* 0x000fe20000010000 */
[----:B------:R-:W-:Y:S06]  /*1490*/  @P0 BRA `(.L_x_29) ;  /* 0x0000000000280947 */ /* 0x000fec0003800000 */
[----:B------:R-:W-:-:S13]  /*14a0*/  FSETP.NEU.FTZ.AND P0, PT, |R2|, +INF , PT ;  /* 0x7f8000000200780b */ /* 0x000fda0003f1d200 */
[----:B------:R-:W-:-:S04]  /*14b0*/  @P0 FFMA R28, R2, 1.84467440737095516160e+19, RZ ;  /* 0x5f800000021c0823 */ /* 0x000fc800000000ff */
[----:B------:R-:W0:Y:S02]  /*14c0*/  @P0 MUFU.RSQ R27, R28 ;  /* 0x0000001c001b0308 */ /* 0x000e240000001400 */
[----:B0-----:R-:W-:Y:S01]  /*14d0*/  @P0 FMUL.FTZ R26, R28, R27 ;  /* 0x0000001b1c1a0220 */ /* 0x001fe20000410000 */
[----:B------:R-:W-:-:S03]  /*14e0*/  @P0 FMUL.FTZ R27, R27, 0.5 ;  /* 0x3f0000001b1b0820 */ /* 0x000fc60000410000 */
[----:B------:R-:W-:-:S04]  /*14f0*/  @P0 FADD.FTZ R25, -R26, -RZ ;  /* 0x800000ff1a190221 */ /* 0x000fc80000010100 */
[----:B------:R-:W-:Y:S01]  /*1500*/  @P0 FFMA R25, R26, R25, R28 ;  /* 0x000000191a190223 */ /* 0x000fe2000000001c */
[----:B------:R-:W-:-:S03]  /*1510*/  @!P0 MOV R28, R2 ;  /* 0x00000002001c8202 */ /* 0x000fc60000000f00 */
[----:B------:R-:W-:-:S04]  /*1520*/  @P0 FFMA R25, R25, R27, R26 ;  /* 0x0000001b19190223 */ /* 0x000fc8000000001a */
[----:B------:R-:W-:-:S07]  /*1530*/  @P0 FMUL.FTZ R28, R25, 2.3283064365386962891e-10 ;  /* 0x2f800000191c0820 */ /* 0x000fce0000410000 */
.L_x_29:
[----:B------:R-:W-:Y:S01]  /*1540*/  HFMA2 R27, -RZ, RZ, 0, 0 ;  /* 0x00000000ff1b7431 */ /* 0x000fe200000001ff */
[----:B------:R-:W-:-:S04]  /*1550*/  MOV R26, R0 ;  /* 0x00000000001a7202 */ /* 0x000fc80000000f00 */
[----:B------:R-:W-:Y:S05]  /*1560*/  RET.REL.NODEC R26 `(_Z10kernel_accPfS_S_S_S_S_S_S_S_S_) ;  /* 0xffffffe81aa47950 */ /* 0x000fea0003c3ffff */
.L_x_30:
[----:B------:R-:W-:-:S00]  /*1570*/  BRA `(.L_x_30) ;  /* 0xfffffffc00fc7947 */ /* 0x000fc0000383ffff */
[----:B------:R-:W-:-:S00]  /*1580*/  NOP ;  /* 0x0000000000007918 */ /* 0x000fc00000000000 */
[----:B------:R-:W-:-:S00]  /*1590*/  NOP ;  /* 0x0000000000007918 */ /* 0x000fc00000000000 */
[----:B------:R-:W-:-:S00]  /*15a0*/  NOP ;  /* 0x0000000000007918 */ /* 0x000fc00000000000 */
[----:B------:R-:W-:-:S00]  /*15b0*/  NOP ;  /* 0x0000000000007918 */ /* 0x000fc00000000000 */
[----:B------:R-:W-:-:S00]  /*15c0*/  NOP ;  /* 0x0000000000007918 */ /* 0x000fc00000000000 */
[----:B------:R-:W-:-:S00]  /*15d0*/  NOP ;  /* 0x0000000000007918 */ /* 0x000fc00000000000 */
[----:B------:R-:W-:-:S00]  /*15e0*/  NOP ;  /* 0x0000000000007918 */ /* 0x000fc00000000000 */
[----:B------:R-:W-:-:S00]  /*15f0*/  NOP ;  /* 0x0000000000007918 */ /* 0x000fc00000000000 */
.L_x_32:


//--------------------- .nv.shared._Z10kernel_accPfS_S_S_S_S_S_S_S_S_ --------------------------
	.section	.nv.shared._Z10kernel_accPfS_S_S_S_S_S_S_S_S_,"aw",@nobits
	.sectionflags	@""
	.align	4
.nv.shared._Z10kernel_accPfS_S_S_S_S_S_S_S_S_:
	.zero		17408


//--------------------- .nv.shared.reserved.0     --------------------------
	.section	.nv.shared.reserved.0,"aw",@nobits
	.weak		__nv_reservedSMEM_offset_0_alias
	.size		__nv_reservedSMEM_offset_0_alias, 0, 64
	.other		__nv_reservedSMEM_offset_0_alias,@"STO_CUDA_RESERVED_SHARED STV_DEFAULT"
__nv_reservedSMEM_offset_0_alias:
	.zero		0
	.zero		64


//--------------------- .nv.constant0._Z10kernel_accPfS_S_S_S_S_S_S_S_S_ --------------------------
	.section	.nv.constant0._Z10kernel_accPfS_S_S_S_S_S_S_S_S_,"a",@progbits
	.sectionflags	@""
	.align	4
.nv.constant0._Z10kernel_accPfS_S_S_S_S_S_S_S_S_:
	.zero		976


//--------------------- SYMBOLS --------------------------

	.type		.nv.reservedSmem.offset0,@object
	.size		.nv.reservedSmem.offset0,0x4
	.type		.nv.reservedSmem.cap,@object
	.size		.nv.reservedSmem.cap,0x4
